//
// Generated by NVIDIA NVVM Compiler
//
// Compiler Build ID: CL-36424714
// Cuda compilation tools, release 13.0, V13.0.88
// Based on NVVM 20.0.0
//

.version 9.0
.target sm_100
.address_size 64

	// .globl	_Z20matrixMultiplyKernelPKfS0_Pfiii

.visible .entry _Z20matrixMultiplyKernelPKfS0_Pfiii(
	.param .u64 .ptr .align 1 _Z20matrixMultiplyKernelPKfS0_Pfiii_param_0,
	.param .u64 .ptr .align 1 _Z20matrixMultiplyKernelPKfS0_Pfiii_param_1,
	.param .u64 .ptr .align 1 _Z20matrixMultiplyKernelPKfS0_Pfiii_param_2,
	.param .u32 _Z20matrixMultiplyKernelPKfS0_Pfiii_param_3,
	.param .u32 _Z20matrixMultiplyKernelPKfS0_Pfiii_param_4,
	.param .u32 _Z20matrixMultiplyKernelPKfS0_Pfiii_param_5
)
{
	.reg .pred 	%p<10>;
	.reg .b32 	%r<35>;
	.reg .b32 	%f<68>;
	.reg .b64 	%rd<53>;

	ld.param.u64 	%rd7, [_Z20matrixMultiplyKernelPKfS0_Pfiii_param_0];
	ld.param.u64 	%rd8, [_Z20matrixMultiplyKernelPKfS0_Pfiii_param_1];
	ld.param.u64 	%rd6, [_Z20matrixMultiplyKernelPKfS0_Pfiii_param_2];
	ld.param.u32 	%r18, [_Z20matrixMultiplyKernelPKfS0_Pfiii_param_3];
	ld.param.u32 	%r19, [_Z20matrixMultiplyKernelPKfS0_Pfiii_param_4];
	ld.param.u32 	%r20, [_Z20matrixMultiplyKernelPKfS0_Pfiii_param_5];
	cvta.to.global.u64 	%rd1, %rd8;
	cvta.to.global.u64 	%rd2, %rd7;
	mov.u32 	%r1, %ctaid.x;
	mov.u32 	%r2, %tid.x;
	setp.lt.s32 	%p1, %r18, 1;
	mov.f32 	%f67, 0f00000000;
	@%p1 bra 	$L__BB0_12;
	mul.lo.s32 	%r3, %r18, %r1;
	and.b32  	%r4, %r18, 7;
	setp.lt.u32 	%p2, %r18, 8;
	mov.f32 	%f67, 0f00000000;
	mov.b32 	%r33, 0;
	@%p2 bra 	$L__BB0_4;
	and.b32  	%r33, %r18, 2147483640;
	neg.s32 	%r31, %r33;
	shl.b32 	%r7, %r19, 3;
	mul.wide.u32 	%rd9, %r3, 4;
	add.s64 	%rd10, %rd9, %rd2;
	add.s64 	%rd52, %rd10, 16;
	mov.f32 	%f67, 0f00000000;
	mul.wide.s32 	%rd13, %r19, 4;
	mov.u32 	%r30, %r2;
$L__BB0_3:
	.pragma "nounroll";
	ld.global.f32 	%f17, [%rd52+-16];
	mul.wide.s32 	%rd11, %r30, 4;
	add.s64 	%rd12, %rd1, %rd11;
	ld.global.f32 	%f18, [%rd12];
	fma.rn.f32 	%f19, %f17, %f18, %f67;
	ld.global.f32 	%f20, [%rd52+-12];
	add.s64 	%rd14, %rd12, %rd13;
	ld.global.f32 	%f21, [%rd14];
	fma.rn.f32 	%f22, %f20, %f21, %f19;
	ld.global.f32 	%f23, [%rd52+-8];
	add.s64 	%rd15, %rd14, %rd13;
	ld.global.f32 	%f24, [%rd15];
	fma.rn.f32 	%f25, %f23, %f24, %f22;
	ld.global.f32 	%f26, [%rd52+-4];
	add.s64 	%rd16, %rd15, %rd13;
	ld.global.f32 	%f27, [%rd16];
	fma.rn.f32 	%f28, %f26, %f27, %f25;
	ld.global.f32 	%f29, [%rd52];
	add.s64 	%rd17, %rd16, %rd13;
	ld.global.f32 	%f30, [%rd17];
	fma.rn.f32 	%f31, %f29, %f30, %f28;
	ld.global.f32 	%f32, [%rd52+4];
	add.s64 	%rd18, %rd17, %rd13;
	ld.global.f32 	%f33, [%rd18];
	fma.rn.f32 	%f34, %f32, %f33, %f31;
	ld.global.f32 	%f35, [%rd52+8];
	add.s64 	%rd19, %rd18, %rd13;
	ld.global.f32 	%f36, [%rd19];
	fma.rn.f32 	%f37, %f35, %f36, %f34;
	ld.global.f32 	%f38, [%rd52+12];
	add.s64 	%rd20, %rd19, %rd13;
	ld.global.f32 	%f39, [%rd20];
	fma.rn.f32 	%f67, %f38, %f39, %f37;
	add.s32 	%r31, %r31, 8;
	add.s32 	%r30, %r30, %r7;
	add.s64 	%rd52, %rd52, 32;
	setp.ne.s32 	%p3, %r31, 0;
	@%p3 bra 	$L__BB0_3;
$L__BB0_4:
	setp.eq.s32 	%p4, %r4, 0;
	@%p4 bra 	$L__BB0_12;
	and.b32  	%r13, %r18, 3;
	setp.lt.u32 	%p5, %r4, 4;
	@%p5 bra 	$L__BB0_7;
	add.s32 	%r22, %r33, %r3;
	mul.wide.u32 	%rd21, %r22, 4;
	add.s64 	%rd22, %rd2, %rd21;
	ld.global.f32 	%f41, [%rd22];
	mad.lo.s32 	%r23, %r33, %r19, %r2;
	mul.wide.s32 	%rd23, %r23, 4;
	add.s64 	%rd24, %rd1, %rd23;
	ld.global.f32 	%f42, [%rd24];
	fma.rn.f32 	%f43, %f41, %f42, %f67;
	cvt.u64.u32 	%rd25, %r3;
	cvt.u64.u32 	%rd26, %r33;
	add.s64 	%rd27, %rd26, %rd25;
	shl.b64 	%rd28, %rd27, 2;
	add.s64 	%rd29, %rd2, %rd28;
	ld.global.f32 	%f44, [%rd29+4];
	mul.wide.s32 	%rd30, %r19, 4;
	add.s64 	%rd31, %rd24, %rd30;
	ld.global.f32 	%f45, [%rd31];
	fma.rn.f32 	%f46, %f44, %f45, %f43;
	ld.global.f32 	%f47, [%rd29+8];
	add.s64 	%rd32, %rd31, %rd30;
	ld.global.f32 	%f48, [%rd32];
	fma.rn.f32 	%f49, %f47, %f48, %f46;
	ld.global.f32 	%f50, [%rd29+12];
	add.s64 	%rd33, %rd32, %rd30;
	ld.global.f32 	%f51, [%rd33];
	fma.rn.f32 	%f67, %f50, %f51, %f49;
	add.s32 	%r33, %r33, 4;
$L__BB0_7:
	setp.eq.s32 	%p6, %r13, 0;
	@%p6 bra 	$L__BB0_12;
	setp.eq.s32 	%p7, %r13, 1;
	@%p7 bra 	$L__BB0_10;
	add.s32 	%r24, %r33, %r3;
	mul.wide.u32 	%rd34, %r24, 4;
	add.s64 	%rd35, %rd2, %rd34;
	ld.global.f32 	%f53, [%rd35];
	mad.lo.s32 	%r25, %r33, %r19, %r2;
	mul.wide.s32 	%rd36, %r25, 4;
	add.s64 	%rd37, %rd1, %rd36;
	ld.global.f32 	%f54, [%rd37];
	fma.rn.f32 	%f55, %f53, %f54, %f67;
	cvt.u64.u32 	%rd38, %r3;
	cvt.u64.u32 	%rd39, %r33;
	add.s64 	%rd40, %rd39, %rd38;
	shl.b64 	%rd41, %rd40, 2;
	add.s64 	%rd42, %rd2, %rd41;
	ld.global.f32 	%f56, [%rd42+4];
	mul.wide.s32 	%rd43, %r19, 4;
	add.s64 	%rd44, %rd37, %rd43;
	ld.global.f32 	%f57, [%rd44];
	fma.rn.f32 	%f67, %f56, %f57, %f55;
	add.s32 	%r33, %r33, 2;
$L__BB0_10:
	and.b32  	%r26, %r18, 1;
	setp.eq.b32 	%p8, %r26, 1;
	not.pred 	%p9, %p8;
	@%p9 bra 	$L__BB0_12;
	add.s32 	%r27, %r33, %r3;
	mul.wide.u32 	%rd45, %r27, 4;
	add.s64 	%rd46, %rd2, %rd45;
	ld.global.f32 	%f58, [%rd46];
	mad.lo.s32 	%r28, %r33, %r19, %r2;
	mul.wide.s32 	%rd47, %r28, 4;
	add.s64 	%rd48, %rd1, %rd47;
	ld.global.f32 	%f59, [%rd48];
	fma.rn.f32 	%f67, %f58, %f59, %f67;
$L__BB0_12:
	cvta.to.global.u64 	%rd49, %rd6;
	mad.lo.s32 	%r29, %r20, %r1, %r2;
	mul.wide.s32 	%rd50, %r29, 4;
	add.s64 	%rd51, %rd49, %rd50;
	st.global.f32 	[%rd51], %f67;
	ret;

}


// ===== COMPILED SASS (sm_100) =====

	.target	sm_100

	.elftype	@"ET_EXEC"


//--------------------- .note.nv.tkinfo           --------------------------
	.section	.note.nv.tkinfo,"",@"SHT_NOTE"
	.sectionflags	@"SHF_NOTE_NV_TKINFO"
	.tkinfo
        /*0018*/ 	.word	0x00000002
        /*0030*/ 	.string	""
        /*0030*/ 	.string	"ptxas"
        /*0030*/ 	.string	"Cuda compilation tools, release 13.0, V13.0.88"
        /*0030*/ 	.string	"Build cuda_13.0.r13.0/compiler.36424714_0"
        /*0030*/ 	.string	"-arch sm_100 -m 64 "



//--------------------- .note.nv.cuinfo           --------------------------
	.section	.note.nv.cuinfo,"",@"SHT_NOTE"
	.sectionflags	@"SHF_NOTE_NV_CUINFO"
        /*0018*/ 	.short	0x0002
        /*001a*/ 	.short	0x0064
        /*001c*/ 	.short	0x0082
	.zero		2


//--------------------- .nv.info                  --------------------------
	.section	.nv.info,"",@"SHT_CUDA_INFO"
	.align	4


	//----- nvinfo : EIATTR_REGCOUNT
	.align		4
        /*0000*/ 	.byte	0x04, 0x2f
        /*0002*/ 	.short	(.L_1 - .L_0)
	.align		4
.L_0:
        /*0004*/ 	.word	index@(_Z20matrixMultiplyKernelPKfS0_Pfiii)
        /*0008*/ 	.word	0x00000020


	//----- nvinfo : EIATTR_FRAME_SIZE
	.align		4
.L_1:
        /*000c*/ 	.byte	0x04, 0x11
        /*000e*/ 	.short	(.L_3 - .L_2)
	.align		4
.L_2:
        /*0010*/ 	.word	index@(_Z20matrixMultiplyKernelPKfS0_Pfiii)
        /*0014*/ 	.word	0x00000000


	//----- nvinfo : EIATTR_MIN_STACK_SIZE
	.align		4
.L_3:
        /*0018*/ 	.byte	0x04, 0x12
        /*001a*/ 	.short	(.L_5 - .L_4)
	.align		4
.L_4:
        /*001c*/ 	.word	index@(_Z20matrixMultiplyKernelPKfS0_Pfiii)
        /*0020*/ 	.word	0x00000000
.L_5:


//--------------------- .nv.compat                --------------------------
	.section	.nv.compat,"",@"SHT_CUDA_COMPAT_INFO"
	.align	4
        /*0000*/ 	.byte	0x02, 0x09, 0x00, 0x00, 0x02, 0x02, 0x01, 0x00, 0x02, 0x05, 0x05, 0x00, 0x03, 0x07, 0x01, 0x01
        /*0010*/ 	.byte	0x02, 0x03, 0x00, 0x00, 0x02, 0x06, 0x01, 0x00, 0x04, 0x0b, 0x08, 0x00, 0x09, 0x00, 0x00, 0x00
        /*0020*/ 	.byte	0x00, 0x00, 0x00, 0x00


//--------------------- .nv.info._Z20matrixMultiplyKernelPKfS0_Pfiii --------------------------
	.section	.nv.info._Z20matrixMultiplyKernelPKfS0_Pfiii,"",@"SHT_CUDA_INFO"
	.sectionflags	@""
	.align	4


	//----- nvinfo : EIATTR_CUDA_API_VERSION
	.align		4
        /*0000*/ 	.byte	0x04, 0x37
        /*0002*/ 	.short	(.L_7 - .L_6)
.L_6:
        /*0004*/ 	.word	0x00000082


	//----- nvinfo : EIATTR_KPARAM_INFO
	.align		4
.L_7:
        /*0008*/ 	.byte	0x04, 0x17
        /*000a*/ 	.short	(.L_9 - .L_8)
.L_8:
        /*000c*/ 	.word	0x00000000
        /*0010*/ 	.short	0x0005
        /*0012*/ 	.short	0x0020
        /*0014*/ 	.byte	0x00, 0xf0, 0x11, 0x00


	//----- nvinfo : EIATTR_KPARAM_INFO
	.align		4
.L_9:
        /*0018*/ 	.byte	0x04, 0x17
        /*001a*/ 	.short	(.L_11 - .L_10)
.L_10:
        /*001c*/ 	.word	0x00000000
        /*0020*/ 	.short	0x0004
        /*0022*/ 	.short	0x001c
        /*0024*/ 	.byte	0x00, 0xf0, 0x11, 0x00


	//----- nvinfo : EIATTR_KPARAM_INFO
	.align		4
.L_11:
        /*0028*/ 	.byte	0x04, 0x17
        /*002a*/ 	.short	(.L_13 - .L_12)
.L_12:
        /*002c*/ 	.word	0x00000000
        /*0030*/ 	.short	0x0003
        /*0032*/ 	.short	0x0018
        /*0034*/ 	.byte	0x00, 0xf0, 0x11, 0x00


	//----- nvinfo : EIATTR_KPARAM_INFO
	.align		4
.L_13:
        /*0038*/ 	.byte	0x04, 0x17
        /*003a*/ 	.short	(.L_15 - .L_14)
.L_14:
        /*003c*/ 	.word	0x00000000
        /*0040*/ 	.short	0x0002
        /*0042*/ 	.short	0x0010
        /*0044*/ 	.byte	0x00, 0xf5, 0x21, 0x00


	//----- nvinfo : EIATTR_KPARAM_INFO
	.align		4
.L_15:
        /*0048*/ 	.byte	0x04, 0x17
        /*004a*/ 	.short	(.L_17 - .L_16)
.L_16:
        /*004c*/ 	.word	0x00000000
        /*0050*/ 	.short	0x0001
        /*0052*/ 	.short	0x0008
        /*0054*/ 	.byte	0x00, 0xf5, 0x21, 0x00


	//----- nvinfo : EIATTR_KPARAM_INFO
	.align		4
.L_17:
        /*0058*/ 	.byte	0x04, 0x17
        /*005a*/ 	.short	(.L_19 - .L_18)
.L_18:
        /*005c*/ 	.word	0x00000000
        /*0060*/ 	.short	0x0000
        /*0062*/ 	.short	0x0000
        /*0064*/ 	.byte	0x00, 0xf5, 0x21, 0x00


	//----- nvinfo : EIATTR_SPARSE_MMA_MASK
	.align		4
.L_19:
        /*0068*/ 	.byte	0x03, 0x50
        /*006a*/ 	.short	0x0000


	//----- nvinfo : EIATTR_MAXREG_COUNT
	.align		4
        /*006c*/ 	.byte	0x03, 0x1b
        /*006e*/ 	.short	0x00ff


	//----- nvinfo : EIATTR_MERCURY_ISA_VERSION
	.align		4
        /*0070*/ 	.byte	0x03, 0x5f
        /*0072*/ 	.short	0x0101


	//----- nvinfo : EIATTR_VRC_CTA_INIT_COUNT
	.align		4
        /*0074*/ 	.byte	0x02, 0x4a
	.zero		1
	.zero		1


	//----- nvinfo : EIATTR_EXIT_INSTR_OFFSETS
	.align		4
        /*0078*/ 	.byte	0x04, 0x1c
        /*007a*/ 	.short	(.L_21 - .L_20)


	//   ....[0]....
.L_20:
        /*007c*/ 	.word	0x00000890


	//----- nvinfo : EIATTR_CBANK_PARAM_SIZE
	.align		4
.L_21:
        /*0080*/ 	.byte	0x03, 0x19
        /*0082*/ 	.short	0x0024


	//----- nvinfo : EIATTR_PARAM_CBANK
	.align		4
        /*0084*/ 	.byte	0x04, 0x0a
        /*0086*/ 	.short	(.L_23 - .L_22)
	.align		4
.L_22:
        /*0088*/ 	.word	index@(.nv.constant0._Z20matrixMultiplyKernelPKfS0_Pfiii)
        /*008c*/ 	.short	0x0380
        /*008e*/ 	.short	0x0024


	//----- nvinfo : EIATTR_SW_WAR
	.align		4
.L_23:
        /*0090*/ 	.byte	0x04, 0x36
        /*0092*/ 	.short	(.L_25 - .L_24)
.L_24:
        /*0094*/ 	.word	0x00000008
.L_25:


//--------------------- .nv.callgraph             --------------------------
	.section	.nv.callgraph,"",@"SHT_CUDA_CALLGRAPH"
	.align	4
	.sectionentsize	8
	.align		4
        /*0000*/ 	.word	0x00000000
	.align		4
        /*0004*/ 	.word	0xffffffff
	.align		4
        /*0008*/ 	.word	0x00000000
	.align		4
        /*000c*/ 	.word	0xfffffffe
	.align		4
        /*0010*/ 	.word	0x00000000
	.align		4
        /*0014*/ 	.word	0xfffffffd
	.align		4
        /*0018*/ 	.word	0x00000000
	.align		4
        /*001c*/ 	.word	0xfffffffc


//--------------------- .text._Z20matrixMultiplyKernelPKfS0_Pfiii --------------------------
	.section	.text._Z20matrixMultiplyKernelPKfS0_Pfiii,"ax",@progbits
	.align	128
        .global         _Z20matrixMultiplyKernelPKfS0_Pfiii
        .type           _Z20matrixMultiplyKernelPKfS0_Pfiii,@function
        .size           _Z20matrixMultiplyKernelPKfS0_Pfiii,(.L_x_5 - _Z20matrixMultiplyKernelPKfS0_Pfiii)
        .other          _Z20matrixMultiplyKernelPKfS0_Pfiii,@"STO_CUDA_ENTRY STV_DEFAULT"
_Z20matrixMultiplyKernelPKfS0_Pfiii:
.text._Z20matrixMultiplyKernelPKfS0_Pfiii:
[----:B------:R-:W-:Y:S08]  /*0000*/  LDC R1, c[0x0][0x37c] ;  /* 0x0000df00ff017b82 */ /* 0x000ff00000000800 */
[----:B------:R-:W0:Y:S01]  /*0010*/  LDC R0, c[0x0][0x398] ;  /* 0x0000e600ff007b82 */ /* 0x000e220000000800 */
[----:B------:R-:W1:Y:S01]  /*0020*/  S2R R16, SR_TID.X ;  /* 0x0000000000107919 */ /* 0x000e620000002100 */
[----:B------:R-:W2:Y:S01]  /*0030*/  LDCU.64 UR4, c[0x0][0x358] ;  /* 0x00006b00ff0477ac */ /* 0x000ea20008000a00 */
[----:B------:R-:W-:-:S05]  /*0040*/  HFMA2 R22, -RZ, RZ, 0, 0 ;  /* 0x00000000ff167431 */ /* 0x000fca00000001ff */
[----:B------:R-:W3:Y:S01]  /*0050*/  S2UR UR6, SR_CTAID.X ;  /* 0x00000000000679c3 */ /* 0x000ee20000002500 */
[----:B0-----:R-:W-:-:S13]  /*0060*/  ISETP.GE.AND P0, PT, R0, 0x1, PT ;  /* 0x000000010000780c */ /* 0x001fda0003f06270 */
[----:B-123--:R-:W-:Y:S05]  /*0070*/  @!P0 BRA `(.L_x_0) ;  /* 0x0000000400f08947 */ /* 0x00efea0003800000 */
[C---:B------:R-:W-:Y:S01]  /*0080*/  ISETP.GE.U32.AND P1, PT, R0.reuse, 0x8, PT ;  /* 0x000000080000780c */ /* 0x040fe20003f26070 */
[C---:B------:R-:W-:Y:S01]  /*0090*/  IMAD R18, R0.reuse, UR6, RZ ;  /* 0x0000000600127c24 */ /* 0x040fe2000f8e02ff */
[----:B------:R-:W-:Y:S02]  /*00a0*/  LOP3.LUT R24, R0, 0x7, RZ, 0xc0, !PT ;  /* 0x0000000700187812 */ /* 0x000fe400078ec0ff */
[----:B------:R-:W-:Y:S02]  /*00b0*/  MOV R22, RZ ;  /* 0x000000ff00167202 */ /* 0x000fe40000000f00 */
[----:B------:R-:W-:Y:S02]  /*00c0*/  ISETP.NE.AND P0, PT, R24, RZ, PT ;  /* 0x000000ff1800720c */ /* 0x000fe40003f05270 */
[----:B------:R-:W-:-:S05]  /*00d0*/  MOV R19, RZ ;  /* 0x000000ff00137202 */ /* 0x000fca0000000f00 */
[----:B------:R-:W-:Y:S06]  /*00e0*/  @!P1 BRA `(.L_x_1) ;  /* 0x0000000000c89947 */ /* 0x000fec0003800000 */
[----:B------:R-:W0:Y:S01]  /*00f0*/  LDC.64 R2, c[0x0][0x380] ;  /* 0x0000e000ff027b82 */ /* 0x000e220000000a00 */
[----:B------:R-:W-:Y:S02]  /*0100*/  LOP3.LUT R19, R0, 0x7ffffff8, RZ, 0xc0, !PT ;  /* 0x7ffffff800137812 */ /* 0x000fe400078ec0ff */
[----:B------:R-:W-:Y:S02]  /*0110*/  MOV R22, RZ ;  /* 0x000000ff00167202 */ /* 0x000fe40000000f00 */
[----:B------:R-:W-:Y:S02]  /*0120*/  MOV R20, R16 ;  /* 0x0000001000147202 */ /* 0x000fe40000000f00 */
[----:B------:R-:W-:Y:S01]  /*0130*/  IADD3 R17, PT, PT, -R19, RZ, RZ ;  /* 0x000000ff13117210 */ /* 0x000fe20007ffe1ff */
[----:B0-----:R-:W-:-:S03]  /*0140*/  IMAD.WIDE.U32 R2, R18, 0x4, R2 ;  /* 0x0000000412027825 */ /* 0x001fc600078e0002 */
[----:B------:R-:W-:-:S04]  /*0150*/  IADD3 R5, P1, PT, R2, 0x10, RZ ;  /* 0x0000001002057810 */ /* 0x000fc80007f3e0ff */
[----:B------:R-:W-:-:S09]  /*0160*/  IADD3.X R4, PT, PT, RZ, R3, RZ, P1, !PT ;  /* 0x00000003ff047210 */ /* 0x000fd20000ffe4ff */
.L_x_2:
[----:B------:R-:W0:Y:S01]  /*0170*/  LDC.64 R12, c[0x0][0x388] ;  /* 0x0000e200ff0c7b82 */ /* 0x000e220000000a00 */
[----:B------:R-:W-:Y:S02]  /*0180*/  MOV R2, R5 ;  /* 0x0000000500027202 */ /* 0x000fe40000000f00 */
[----:B------:R-:W-:-:S05]  /*0190*/  MOV R3, R4 ;  /* 0x0000000400037202 */ /* 0x000fca0000000f00 */
[----:B------:R-:W2:Y:S01]  /*01a0*/  LDG.E R27, desc[UR4][R2.64+-0x10] ;  /* 0xfffff004021b7981 */ /* 0x000ea2000c1e1900 */
[----:B------:R-:W1:Y:S03]  /*01b0*/  LDC R21, c[0x0][0x39c] ;  /* 0x0000e700ff157b82 */ /* 0x000e660000000800 */
[----:B------:R-:W3:Y:S04]  /*01c0*/  LDG.E R23, desc[UR4][R2.64+-0xc] ;  /* 0xfffff40402177981 */ /* 0x000ee8000c1e1900 */
[----:B------:R-:W4:Y:S04]  /*01d0*/  LDG.E R29, desc[UR4][R2.64+-0x8] ;  /* 0xfffff804021d7981 */ /* 0x000f28000c1e1900 */
[----:B------:R-:W5:Y:S01]  /*01e0*/  LDG.E R28, desc[UR4][R2.64+-0x4] ;  /* 0xfffffc04021c7981 */ /* 0x000f62000c1e1900 */
[----:B0-----:R-:W-:-:S05]  /*01f0*/  IMAD.WIDE R12, R20, 0x4, R12 ;  /* 0x00000004140c7825 */ /* 0x001fca00078e020c */
[----:B------:R0:W2:Y:S01]  /*0200*/  LDG.E R25, desc[UR4][R12.64] ;  /* 0x000000040c197981 */ /* 0x0000a2000c1e1900 */
[----:B-1----:R-:W-:-:S04]  /*0210*/  IMAD.WIDE R14, R21, 0x4, R12 ;  /* 0x00000004150e7825 */ /* 0x002fc800078e020c */
[C---:B------:R-:W-:Y:S02]  /*0220*/  IMAD.WIDE R6, R21.reuse, 0x4, R14 ;  /* 0x0000000415067825 */ /* 0x040fe400078e020e */
[----:B------:R-:W3:Y:S02]  /*0230*/  LDG.E R14, desc[UR4][R14.64] ;  /* 0x000000040e0e7981 */ /* 0x000ee4000c1e1900 */
[C---:B------:R-:W-:Y:S02]  /*0240*/  IMAD.WIDE R4, R21.reuse, 0x4, R6 ;  /* 0x0000000415047825 */ /* 0x040fe400078e0206 */
[----:B------:R1:W4:Y:S02]  /*0250*/  LDG.E R26, desc[UR4][R6.64] ;  /* 0x00000004061a7981 */ /* 0x000324000c1e1900 */
[C---:B------:R-:W-:Y:S02]  /*0260*/  IMAD.WIDE R8, R21.reuse, 0x4, R4 ;  /* 0x0000000415087825 */ /* 0x040fe400078e0204 */
[----:B------:R-:W5:Y:S02]  /*0270*/  LDG.E R5, desc[UR4][R4.64] ;  /* 0x0000000404057981 */ /* 0x000f64000c1e1900 */
[----:B------:R-:W-:-:S02]  /*0280*/  IMAD.WIDE R10, R21, 0x4, R8 ;  /* 0x00000004150a7825 */ /* 0x000fc400078e0208 */
[----:B------:R-:W5:Y:S02]  /*0290*/  LDG.E R9, desc[UR4][R8.64] ;  /* 0x0000000408097981 */ /* 0x000f64000c1e1900 */
[C---:B0-----:R-:W-:Y:S02]  /*02a0*/  IMAD.WIDE R12, R21.reuse, 0x4, R10 ;  /* 0x00000004150c7825 */ /* 0x041fe400078e020a */
[----:B------:R-:W5:Y:S04]  /*02b0*/  LDG.E R4, desc[UR4][R2.64] ;  /* 0x0000000402047981 */ /* 0x000f68000c1e1900 */
[----:B------:R-:W5:Y:S01]  /*02c0*/  LDG.E R10, desc[UR4][R10.64] ;  /* 0x000000040a0a7981 */ /* 0x000f62000c1e1900 */
[----:B-1----:R-:W-:-:S03]  /*02d0*/  IMAD.WIDE R6, R21, 0x4, R12 ;  /* 0x0000000415067825 */ /* 0x002fc600078e020c */
[----:B------:R-:W5:Y:S04]  /*02e0*/  LDG.E R15, desc[UR4][R12.64] ;  /* 0x000000040c0f7981 */ /* 0x000f68000c1e1900 */
[----:B------:R-:W5:Y:S04]  /*02f0*/  LDG.E R7, desc[UR4][R6.64] ;  /* 0x0000000406077981 */ /* 0x000f68000c1e1900 */
[----:B------:R-:W5:Y:S01]  /*0300*/  LDG.E R6, desc[UR4][R2.64+0xc] ;  /* 0x00000c0402067981 */ /* 0x000f62000c1e1900 */
[----:B--2---:R-:W-:-:S03]  /*0310*/  FFMA R22, R27, R25, R22 ;  /* 0x000000191b167223 */ /* 0x004fc60000000016 */
[----:B------:R-:W2:Y:S04]  /*0320*/  LDG.E R25, desc[UR4][R2.64+0x4] ;  /* 0x0000040402197981 */ /* 0x000ea8000c1e1900 */
[----:B------:R-:W2:Y:S01]  /*0330*/  LDG.E R27, desc[UR4][R2.64+0x8] ;  /* 0x00000804021b7981 */ /* 0x000ea2000c1e1900 */
[----:B------:R-:W-:Y:S01]  /*0340*/  IADD3 R17, PT, PT, R17, 0x8, RZ ;  /* 0x0000000811117810 */ /* 0x000fe20007ffe0ff */
[----:B---3--:R-:W-:-:S04]  /*0350*/  FFMA R14, R23, R14, R22 ;  /* 0x0000000e170e7223 */ /* 0x008fc80000000016 */
[----:B----4-:R-:W-:Y:S01]  /*0360*/  FFMA R29, R29, R26, R14 ;  /* 0x0000001a1d1d7223 */ /* 0x010fe2000000000e */
[----:B------:R-:W-:-:S03]  /*0370*/  ISETP.NE.AND P1, PT, R17, RZ, PT ;  /* 0x000000ff1100720c */ /* 0x000fc60003f25270 */
[----:B-----5:R-:W-:-:S04]  /*0380*/  FFMA R5, R28, R5, R29 ;  /* 0x000000051c057223 */ /* 0x020fc8000000001d */
[----:B------:R-:W-:Y:S01]  /*0390*/  FFMA R4, R4, R9, R5 ;  /* 0x0000000904047223 */ /* 0x000fe20000000005 */
[----:B------:R-:W-:Y:S02]  /*03a0*/  IADD3 R5, P2, PT, R2, 0x20, RZ ;  /* 0x0000002002057810 */ /* 0x000fe40007f5e0ff */
[----:B------:R-:W-:Y:S01]  /*03b0*/  LEA R20, R21, R20, 0x3 ;  /* 0x0000001415147211 */ /* 0x000fe200078e18ff */
[----:B--2---:R-:W-:-:S04]  /*03c0*/  FFMA R4, R25, R10, R4 ;  /* 0x0000000a19047223 */ /* 0x004fc80000000004 */
[----:B------:R-:W-:Y:S01]  /*03d0*/  FFMA R15, R27, R15, R4 ;  /* 0x0000000f1b0f7223 */ /* 0x000fe20000000004 */
[----:B------:R-:W-:-:S03]  /*03e0*/  IADD3.X R4, PT, PT, RZ, R3, RZ, P2, !PT ;  /* 0x00000003ff047210 */ /* 0x000fc600017fe4ff */
[----:B------:R-:W-:Y:S01]  /*03f0*/  FFMA R22, R6, R7, R15 ;  /* 0x0000000706167223 */ /* 0x000fe2000000000f */
[----:B------:R-:W-:Y:S06]  /*0400*/  @P1 BRA `(.L_x_2) ;  /* 0xfffffffc00581947 */ /* 0x000fec000383ffff */
.L_x_1:
[----:B------:R-:W-:Y:S05]  /*0410*/  @!P0 BRA `(.L_x_0) ;  /* 0x0000000400088947 */ /* 0x000fea0003800000 */
[----:B------:R-:W-:Y:S02]  /*0420*/  ISETP.GE.U32.AND P1, PT, R24, 0x4, PT ;  /* 0x000000041800780c */ /* 0x000fe40003f26070 */
[----:B------:R-:W-:-:S04]  /*0430*/  LOP3.LUT R14, R0, 0x3, RZ, 0xc0, !PT ;  /* 0x00000003000e7812 */ /* 0x000fc800078ec0ff */
[----:B------:R-:W-:-:S07]  /*0440*/  ISETP.NE.AND P0, PT, R14, RZ, PT ;  /* 0x000000ff0e00720c */ /* 0x000fce0003f05270 */
[----:B------:R-:W-:Y:S06]  /*0450*/  @!P1 BRA `(.L_x_3) ;  /* 0x0000000000709947 */ /* 0x000fec0003800000 */
[----:B------:R-:W0:Y:S01]  /*0460*/  LDC R11, c[0x0][0x39c] ;  /* 0x0000e700ff0b7b82 */ /* 0x000e220000000800 */
[CC--:B------:R-:W-:Y:S02]  /*0470*/  IADD3 R7, PT, PT, R18.reuse, R19.reuse, RZ ;  /* 0x0000001312077210 */ /* 0x0c0fe40007ffe0ff */
[----:B------:R-:W-:-:S05]  /*0480*/  IADD3 R8, P1, PT, R18, R19, RZ ;  /* 0x0000001312087210 */ /* 0x000fca0007f3e0ff */
[----:B------:R-:W1:Y:S08]  /*0490*/  LDC.64 R4, c[0x0][0x388] ;  /* 0x0000e200ff047b82 */ /* 0x000e700000000a00 */
[----:B------:R-:W2:Y:S08]  /*04a0*/  LDC.64 R12, c[0x0][0x380] ;  /* 0x0000e000ff0c7b82 */ /* 0x000eb00000000a00 */
[----:B------:R-:W3:Y:S01]  /*04b0*/  LDC.64 R2, c[0x0][0x380] ;  /* 0x0000e000ff027b82 */ /* 0x000ee20000000a00 */
[----:B0-----:R-:W-:-:S04]  /*04c0*/  IMAD R9, R19, R11, R16 ;  /* 0x0000000b13097224 */ /* 0x001fc800078e0210 */
[----:B-1----:R-:W-:Y:S01]  /*04d0*/  IMAD.WIDE R4, R9, 0x4, R4 ;  /* 0x0000000409047825 */ /* 0x002fe200078e0204 */
[----:B------:R-:W-:-:S03]  /*04e0*/  IADD3.X R9, PT, PT, RZ, RZ, RZ, P1, !PT ;  /* 0x000000ffff097210 */ /* 0x000fc60000ffe4ff */
[----:B--2---:R-:W-:-:S04]  /*04f0*/  IMAD.WIDE.U32 R12, R7, 0x4, R12 ;  /* 0x00000004070c7825 */ /* 0x004fc800078e000c */
[----:B------:R-:W-:Y:S02]  /*0500*/  IMAD.WIDE R6, R11, 0x4, R4 ;  /* 0x000000040b067825 */ /* 0x000fe400078e0204 */
[----:B------:R-:W2:Y:S01]  /*0510*/  LDG.E R13, desc[UR4][R12.64] ;  /* 0x000000040c0d7981 */ /* 0x000ea2000c1e1900 */
[----:B---3--:R-:W-:-:S03]  /*0520*/  LEA R2, P1, R8, R2, 0x2 ;  /* 0x0000000208027211 */ /* 0x008fc600078210ff */
[----:B------:R-:W2:Y:S01]  /*0530*/  LDG.E R4, desc[UR4][R4.64] ;  /* 0x0000000404047981 */ /* 0x000ea2000c1e1900 */
[----:B------:R-:W-:Y:S01]  /*0540*/  LEA.HI.X R3, R8, R3, R9, 0x2, P1 ;  /* 0x0000000308037211 */ /* 0x000fe200008f1409 */
[C---:B------:R-:W-:Y:S02]  /*0550*/  IMAD.WIDE R8, R11.reuse, 0x4, R6 ;  /* 0x000000040b087825 */ /* 0x040fe400078e0206 */
[----:B------:R-:W3:Y:S04]  /*0560*/  LDG.E R6, desc[UR4][R6.64] ;  /* 0x0000000406067981 */ /* 0x000ee8000c1e1900 */
[----:B------:R-:W3:Y:S01]  /*0570*/  LDG.E R20, desc[UR4][R2.64+0x4] ;  /* 0x0000040402147981 */ /* 0x000ee2000c1e1900 */
[----:B------:R-:W-:-:S03]  /*0580*/  IMAD.WIDE R10, R11, 0x4, R8 ;  /* 0x000000040b0a7825 */ /* 0x000fc600078e0208 */
[----:B------:R-:W4:Y:S04]  /*0590*/  LDG.E R8, desc[UR4][R8.64] ;  /* 0x0000000408087981 */ /* 0x000f28000c1e1900 */
[----:B------:R-:W4:Y:S04]  /*05a0*/  LDG.E R24, desc[UR4][R2.64+0x8] ;  /* 0x0000080402187981 */ /* 0x000f28000c1e1900 */
[----:B------:R-:W5:Y:S04]  /*05b0*/  LDG.E R10, desc[UR4][R10.64] ;  /* 0x000000040a0a7981 */ /* 0x000f68000c1e1900 */
[----:B------:R-:W5:Y:S01]  /*05c0*/  LDG.E R26, desc[UR4][R2.64+0xc] ;  /* 0x00000c04021a7981 */ /* 0x000f62000c1e1900 */
[----:B------:R-:W-:Y:S01]  /*05d0*/  IADD3 R19, PT, PT, R19, 0x4, RZ ;  /* 0x0000000413137810 */ /* 0x000fe20007ffe0ff */
[----:B--2---:R-:W-:-:S04]  /*05e0*/  FFMA R13, R13, R4, R22 ;  /* 0x000000040d0d7223 */ /* 0x004fc80000000016 */
[----:B---3--:R-:W-:-:S04]  /*05f0*/  FFMA R13, R20, R6, R13 ;  /* 0x00000006140d7223 */ /* 0x008fc8000000000d */
[----:B----4-:R-:W-:-:S04]  /*0600*/  FFMA R13, R24, R8, R13 ;  /* 0x00000008180d7223 */ /* 0x010fc8000000000d */
[----:B-----5:R-:W-:-:S07]  /*0610*/  FFMA R22, R26, R10, R13 ;  /* 0x0000000a1a167223 */ /* 0x020fce000000000d */
.L_x_3:
[----:B------:R-:W-:Y:S05]  /*0620*/  @!P0 BRA `(.L_x_0) ;  /* 0x0000000000848947 */ /* 0x000fea0003800000 */
[----:B------:R-:W-:Y:S01]  /*0630*/  ISETP.NE.AND P1, PT, R14, 0x1, PT ;  /* 0x000000010e00780c */ /* 0x000fe20003f25270 */
[----:B------:R-:W0:Y:S01]  /*0640*/  LDC.64 R10, c[0x0][0x380] ;  /* 0x0000e000ff0a7b82 */ /* 0x000e220000000a00 */
[----:B------:R-:W-:-:S04]  /*0650*/  LOP3.LUT R0, R0, 0x1, RZ, 0xc0, !PT ;  /* 0x0000000100007812 */ /* 0x000fc800078ec0ff */
[----:B------:R-:W-:-:S03]  /*0660*/  ISETP.NE.U32.AND P0, PT, R0, 0x1, PT ;  /* 0x000000010000780c */ /* 0x000fc60003f05070 */
[----:B------:R-:W1:Y:S04]  /*0670*/  LDC.64 R8, c[0x0][0x388] ;  /* 0x0000e200ff087b82 */ /* 0x000e680000000a00 */
[CC--:B------:R-:W-:Y:S02]  /*0680*/  @P1 IADD3 R13, PT, PT, R18.reuse, R19.reuse, RZ ;  /* 0x00000013120d1210 */ /* 0x0c0fe40007ffe0ff */
[----:B------:R-:W-:Y:S02]  /*0690*/  @P1 IADD3 R12, P2, PT, R18, R19, RZ ;  /* 0x00000013120c1210 */ /* 0x000fe40007f5e0ff */
[----:B------:R-:W2:Y:S08]  /*06a0*/  @P1 LDC R17, c[0x0][0x39c] ;  /* 0x0000e700ff111b82 */ /* 0x000eb00000000800 */
[----:B------:R-:W3:Y:S01]  /*06b0*/  @P1 LDC.64 R6, c[0x0][0x380] ;  /* 0x0000e000ff061b82 */ /* 0x000ee20000000a00 */
[----:B0-----:R-:W-:Y:S01]  /*06c0*/  @P1 IMAD.WIDE.U32 R10, R13, 0x4, R10 ;  /* 0x000000040d0a1825 */ /* 0x001fe200078e000a */
[----:B------:R-:W-:-:S05]  /*06d0*/  @P1 IADD3.X R13, PT, PT, RZ, RZ, RZ, P2, !PT ;  /* 0x000000ffff0d1210 */ /* 0x000fca00017fe4ff */
[----:B------:R-:W4:Y:S01]  /*06e0*/  @P1 LDG.E R11, desc[UR4][R10.64] ;  /* 0x000000040a0b1981 */ /* 0x000f22000c1e1900 */
[----:B------:R-:W0:Y:S08]  /*06f0*/  @!P0 LDC R0, c[0x0][0x39c] ;  /* 0x0000e700ff008b82 */ /* 0x000e300000000800 */
[----:B------:R-:W5:Y:S01]  /*0700*/  LDC.64 R4, c[0x0][0x380] ;  /* 0x0000e000ff047b82 */ /* 0x000f620000000a00 */
[C---:B--2---:R-:W-:Y:S01]  /*0710*/  @P1 IMAD R15, R19.reuse, R17, R16 ;  /* 0x00000011130f1224 */ /* 0x044fe200078e0210 */
[----:B------:R-:W-:-:S03]  /*0720*/  @P1 IADD3 R19, PT, PT, R19, 0x2, RZ ;  /* 0x0000000213131810 */ /* 0x000fc60007ffe0ff */
[----:B-1----:R-:W-:-:S03]  /*0730*/  @P1 IMAD.WIDE R8, R15, 0x4, R8 ;  /* 0x000000040f081825 */ /* 0x002fc600078e0208 */
[----:B------:R-:W1:Y:S01]  /*0740*/  LDC.64 R2, c[0x0][0x388] ;  /* 0x0000e200ff027b82 */ /* 0x000e620000000a00 */
[----:B---3--:R-:W-:Y:S01]  /*0750*/  @P1 LEA R6, P2, R12, R6, 0x2 ;  /* 0x000000060c061211 */ /* 0x008fe200078410ff */
[----:B------:R-:W4:Y:S01]  /*0760*/  @P1 LDG.E R14, desc[UR4][R8.64] ;  /* 0x00000004080e1981 */ /* 0x000f22000c1e1900 */
[----:B------:R-:W-:Y:S02]  /*0770*/  @!P0 IADD3 R15, PT, PT, R18, R19, RZ ;  /* 0x00000013120f8210 */ /* 0x000fe40007ffe0ff */
[----:B------:R-:W-:Y:S01]  /*0780*/  @P1 LEA.HI.X R7, R12, R7, R13, 0x2, P2 ;  /* 0x000000070c071211 */ /* 0x000fe200010f140d */
[----:B------:R-:W-:-:S04]  /*0790*/  @P1 IMAD.WIDE R12, R17, 0x4, R8 ;  /* 0x00000004110c1825 */ /* 0x000fc800078e0208 */
[----:B0-----:R-:W-:Y:S01]  /*07a0*/  @!P0 IMAD R19, R19, R0, R16 ;  /* 0x0000000013138224 */ /* 0x001fe200078e0210 */
[----:B------:R-:W2:Y:S04]  /*07b0*/  @P1 LDG.E R6, desc[UR4][R6.64+0x4] ;  /* 0x0000040406061981 */ /* 0x000ea8000c1e1900 */
[----:B------:R-:W2:Y:S01]  /*07c0*/  @P1 LDG.E R12, desc[UR4][R12.64] ;  /* 0x000000040c0c1981 */ /* 0x000ea2000c1e1900 */
[----:B-----5:R-:W-:-:S06]  /*07d0*/  @!P0 IMAD.WIDE.U32 R4, R15, 0x4, R4 ;  /* 0x000000040f048825 */ /* 0x020fcc00078e0004 */
[----:B------:R-:W3:Y:S01]  /*07e0*/  @!P0 LDG.E R5, desc[UR4][R4.64] ;  /* 0x0000000404058981 */ /* 0x000ee2000c1e1900 */
[----:B-1----:R-:W-:-:S06]  /*07f0*/  @!P0 IMAD.WIDE R2, R19, 0x4, R2 ;  /* 0x0000000413028825 */ /* 0x002fcc00078e0202 */
[----:B------:R-:W3:Y:S01]  /*0800*/  @!P0 LDG.E R2, desc[UR4][R2.64] ;  /* 0x0000000402028981 */ /* 0x000ee2000c1e1900 */
[----:B----4-:R-:W-:-:S04]  /*0810*/  @P1 FFMA R11, R11, R14, R22 ;  /* 0x0000000e0b0b1223 */ /* 0x010fc80000000016 */
[----:B--2---:R-:W-:-:S04]  /*0820*/  @P1 FFMA R22, R6, R12, R11 ;  /* 0x0000000c06161223 */ /* 0x004fc8000000000b */
[----:B---3--:R-:W-:-:S07]  /*0830*/  @!P0 FFMA R22, R5, R2, R22 ;  /* 0x0000000205168223 */ /* 0x008fce0000000016 */
.L_x_0:
[----:B------:R-:W0:Y:S08]  /*0840*/  LDC R5, c[0x0][0x3a0] ;  /* 0x0000e800ff057b82 */ /* 0x000e300000000800 */
[----:B------:R-:W1:Y:S01]  /*0850*/  LDC.64 R2, c[0x0][0x390] ;  /* 0x0000e400ff027b82 */ /* 0x000e620000000a00 */
[----:B0-----:R-:W-:-:S04]  /*0860*/  IMAD R5, R5, UR6, R16 ;  /* 0x0000000605057c24 */ /* 0x001fc8000f8e0210 */
[----:B-1----:R-:W-:-:S05]  /*0870*/  IMAD.WIDE R2, R5, 0x4, R2 ;  /* 0x0000000405027825 */ /* 0x002fca00078e0202 */
[----:B------:R-:W-:Y:S01]  /*0880*/  STG.E desc[UR4][R2.64], R22 ;  /* 0x0000001602007986 */ /* 0x000fe2000c101904 */
[----:B------:R-:W-:Y:S05]  /*0890*/  EXIT ;  /* 0x000000000000794d */ /* 0x000fea0003800000 */
.L_x_4:
[----:B------:R-:W-:-:S00]  /*08a0*/  BRA `(.L_x_4) ;  /* 0xfffffffc00fc7947 */ /* 0x000fc0000383ffff */
[----:B------:R-:W-:-:S00]  /*08b0*/  NOP ;  /* 0x0000000000007918 */ /* 0x000fc00000000000 */
        /* <DEDUP_REMOVED lines=12> */
.L_x_5:


//--------------------- .nv.shared.reserved.0     --------------------------
	.section	.nv.shared.reserved.0,"aw",@nobits
	.weak		__nv_reservedSMEM_offset_0_alias
	.size		__nv_reservedSMEM_offset_0_alias, 0, 64
	.other		__nv_reservedSMEM_offset_0_alias,@"STO_CUDA_RESERVED_SHARED STV_DEFAULT"
__nv_reservedSMEM_offset_0_alias:
	.zero		0
	.zero		64


//--------------------- .nv.constant0._Z20matrixMultiplyKernelPKfS0_Pfiii --------------------------
	.section	.nv.constant0._Z20matrixMultiplyKernelPKfS0_Pfiii,"a",@progbits
	.sectionflags	@""
	.align	4
.nv.constant0._Z20matrixMultiplyKernelPKfS0_Pfiii:
	.zero		932


//--------------------- SYMBOLS --------------------------

	.type		.nv.reservedSmem.offset0,@object
	.size		.nv.reservedSmem.offset0,0x4
